//
// Generated by NVIDIA NVVM Compiler
//
// Compiler Build ID: CL-36424714
// Cuda compilation tools, release 13.0, V13.0.88
// Based on NVVM 20.0.0
//

.version 9.0
.target sm_100
.address_size 64

	// .globl	_Z25tiledMatrixMultiplicationPfS_S_

.visible .entry _Z25tiledMatrixMultiplicationPfS_S_(
	.param .u64 .ptr .align 1 _Z25tiledMatrixMultiplicationPfS_S__param_0,
	.param .u64 .ptr .align 1 _Z25tiledMatrixMultiplicationPfS_S__param_1,
	.param .u64 .ptr .align 1 _Z25tiledMatrixMultiplicationPfS_S__param_2
)
{


	ret;

}


// ===== COMPILED SASS (sm_100) =====

	.target	sm_100

	.elftype	@"ET_EXEC"


//--------------------- .note.nv.tkinfo           --------------------------
	.section	.note.nv.tkinfo,"",@"SHT_NOTE"
	.sectionflags	@"SHF_NOTE_NV_TKINFO"
	.tkinfo
        /*0018*/ 	.word	0x00000002
        /*0030*/ 	.string	""
        /*0030*/ 	.string	"ptxas"
        /*0030*/ 	.string	"Cuda compilation tools, release 13.0, V13.0.88"
        /*0030*/ 	.string	"Build cuda_13.0.r13.0/compiler.36424714_0"
        /*0030*/ 	.string	"-arch sm_100 -m 64 "



//--------------------- .note.nv.cuinfo           --------------------------
	.section	.note.nv.cuinfo,"",@"SHT_NOTE"
	.sectionflags	@"SHF_NOTE_NV_CUINFO"
        /*0018*/ 	.short	0x0002
        /*001a*/ 	.short	0x0064
        /*001c*/ 	.short	0x0082
	.zero		2


//--------------------- .nv.info                  --------------------------
	.section	.nv.info,"",@"SHT_CUDA_INFO"
	.align	4


	//----- nvinfo : EIATTR_REGCOUNT
	.align		4
        /*0000*/ 	.byte	0x04, 0x2f
        /*0002*/ 	.short	(.L_1 - .L_0)
	.align		4
.L_0:
        /*0004*/ 	.word	index@(_Z25tiledMatrixMultiplicationPfS_S_)
        /*0008*/ 	.word	0x00000004


	//----- nvinfo : EIATTR_FRAME_SIZE
	.align		4
.L_1:
        /*000c*/ 	.byte	0x04, 0x11
        /*000e*/ 	.short	(.L_3 - .L_2)
	.align		4
.L_2:
        /*0010*/ 	.word	index@(_Z25tiledMatrixMultiplicationPfS_S_)
        /*0014*/ 	.word	0x00000000


	//----- nvinfo : EIATTR_MIN_STACK_SIZE
	.align		4
.L_3:
        /*0018*/ 	.byte	0x04, 0x12
        /*001a*/ 	.short	(.L_5 - .L_4)
	.align		4
.L_4:
        /*001c*/ 	.word	index@(_Z25tiledMatrixMultiplicationPfS_S_)
        /*0020*/ 	.word	0x00000000
.L_5:


//--------------------- .nv.compat                --------------------------
	.section	.nv.compat,"",@"SHT_CUDA_COMPAT_INFO"
	.align	4
        /*0000*/ 	.byte	0x02, 0x09, 0x00, 0x00, 0x02, 0x02, 0x01, 0x00, 0x02, 0x05, 0x05, 0x00, 0x03, 0x07, 0x01, 0x01
        /*0010*/ 	.byte	0x02, 0x03, 0x00, 0x00, 0x02, 0x06, 0x01, 0x00, 0x04, 0x0b, 0x08, 0x00, 0x09, 0x00, 0x00, 0x00
        /*0020*/ 	.byte	0x00, 0x00, 0x00, 0x00


//--------------------- .nv.info._Z25tiledMatrixMultiplicationPfS_S_ --------------------------
	.section	.nv.info._Z25tiledMatrixMultiplicationPfS_S_,"",@"SHT_CUDA_INFO"
	.sectionflags	@""
	.align	4


	//----- nvinfo : EIATTR_CUDA_API_VERSION
	.align		4
        /*0000*/ 	.byte	0x04, 0x37
        /*0002*/ 	.short	(.L_7 - .L_6)
.L_6:
        /*0004*/ 	.word	0x00000082


	//----- nvinfo : EIATTR_KPARAM_INFO
	.align		4
.L_7:
        /*0008*/ 	.byte	0x04, 0x17
        /*000a*/ 	.short	(.L_9 - .L_8)
.L_8:
        /*000c*/ 	.word	0x00000000
        /*0010*/ 	.short	0x0002
        /*0012*/ 	.short	0x0010
        /*0014*/ 	.byte	0x00, 0xf5, 0x21, 0x00


	//----- nvinfo : EIATTR_KPARAM_INFO
	.align		4
.L_9:
        /*0018*/ 	.byte	0x04, 0x17
        /*001a*/ 	.short	(.L_11 - .L_10)
.L_10:
        /*001c*/ 	.word	0x00000000
        /*0020*/ 	.short	0x0001
        /*0022*/ 	.short	0x0008
        /*0024*/ 	.byte	0x00, 0xf5, 0x21, 0x00


	//----- nvinfo : EIATTR_KPARAM_INFO
	.align		4
.L_11:
        /*0028*/ 	.byte	0x04, 0x17
        /*002a*/ 	.short	(.L_13 - .L_12)
.L_12:
        /*002c*/ 	.word	0x00000000
        /*0030*/ 	.short	0x0000
        /*0032*/ 	.short	0x0000
        /*0034*/ 	.byte	0x00, 0xf5, 0x21, 0x00


	//----- nvinfo : EIATTR_SPARSE_MMA_MASK
	.align		4
.L_13:
        /*0038*/ 	.byte	0x03, 0x50
        /*003a*/ 	.short	0x0000


	//----- nvinfo : EIATTR_MAXREG_COUNT
	.align		4
        /*003c*/ 	.byte	0x03, 0x1b
        /*003e*/ 	.short	0x00ff


	//----- nvinfo : EIATTR_MERCURY_ISA_VERSION
	.align		4
        /*0040*/ 	.byte	0x03, 0x5f
        /*0042*/ 	.short	0x0101


	//----- nvinfo : EIATTR_VRC_CTA_INIT_COUNT
	.align		4
        /*0044*/ 	.byte	0x02, 0x4a
	.zero		1
	.zero		1


	//----- nvinfo : EIATTR_EXIT_INSTR_OFFSETS
	.align		4
        /*0048*/ 	.byte	0x04, 0x1c
        /*004a*/ 	.short	(.L_15 - .L_14)


	//   ....[0]....
.L_14:
        /*004c*/ 	.word	0x00000010


	//----- nvinfo : EIATTR_CBANK_PARAM_SIZE
	.align		4
.L_15:
        /*0050*/ 	.byte	0x03, 0x19
        /*0052*/ 	.short	0x0018


	//----- nvinfo : EIATTR_PARAM_CBANK
	.align		4
        /*0054*/ 	.byte	0x04, 0x0a
        /*0056*/ 	.short	(.L_17 - .L_16)
	.align		4
.L_16:
        /*0058*/ 	.word	index@(.nv.constant0._Z25tiledMatrixMultiplicationPfS_S_)
        /*005c*/ 	.short	0x0380
        /*005e*/ 	.short	0x0018


	//----- nvinfo : EIATTR_SW_WAR
	.align		4
.L_17:
        /*0060*/ 	.byte	0x04, 0x36
        /*0062*/ 	.short	(.L_19 - .L_18)
.L_18:
        /*0064*/ 	.word	0x00000008
.L_19:


//--------------------- .nv.callgraph             --------------------------
	.section	.nv.callgraph,"",@"SHT_CUDA_CALLGRAPH"
	.align	4
	.sectionentsize	8
	.align		4
        /*0000*/ 	.word	0x00000000
	.align		4
        /*0004*/ 	.word	0xffffffff
	.align		4
        /*0008*/ 	.word	0x00000000
	.align		4
        /*000c*/ 	.word	0xfffffffe
	.align		4
        /*0010*/ 	.word	0x00000000
	.align		4
        /*0014*/ 	.word	0xfffffffd
	.align		4
        /*0018*/ 	.word	0x00000000
	.align		4
        /*001c*/ 	.word	0xfffffffc


//--------------------- .text._Z25tiledMatrixMultiplicationPfS_S_ --------------------------
	.section	.text._Z25tiledMatrixMultiplicationPfS_S_,"ax",@progbits
	.align	128
        .global         _Z25tiledMatrixMultiplicationPfS_S_
        .type           _Z25tiledMatrixMultiplicationPfS_S_,@function
        .size           _Z25tiledMatrixMultiplicationPfS_S_,(.L_x_1 - _Z25tiledMatrixMultiplicationPfS_S_)
        .other          _Z25tiledMatrixMultiplicationPfS_S_,@"STO_CUDA_ENTRY STV_DEFAULT"
_Z25tiledMatrixMultiplicationPfS_S_:
.text._Z25tiledMatrixMultiplicationPfS_S_:
[----:B------:R-:W-:Y:S01]  /*0000*/  LDC R1, c[0x0][0x37c] ;  /* 0x0000df00ff017b82 */ /* 0x000fe20000000800 */
[----:B------:R-:W-:Y:S05]  /*0010*/  EXIT ;  /* 0x000000000000794d */ /* 0x000fea0003800000 */
.L_x_0:
[----:B------:R-:W-:-:S00]  /*0020*/  BRA `(.L_x_0) ;  /* 0xfffffffc00fc7947 */ /* 0x000fc0000383ffff */
[----:B------:R-:W-:-:S00]  /*0030*/  NOP ;  /* 0x0000000000007918 */ /* 0x000fc00000000000 */
        /* <DEDUP_REMOVED lines=12> */
.L_x_1:


//--------------------- .nv.shared.reserved.0     --------------------------
	.section	.nv.shared.reserved.0,"aw",@nobits
	.weak		__nv_reservedSMEM_offset_0_alias
	.size		__nv_reservedSMEM_offset_0_alias, 0, 64
	.other		__nv_reservedSMEM_offset_0_alias,@"STO_CUDA_RESERVED_SHARED STV_DEFAULT"
__nv_reservedSMEM_offset_0_alias:
	.zero		0
	.zero		64


//--------------------- .nv.constant0._Z25tiledMatrixMultiplicationPfS_S_ --------------------------
	.section	.nv.constant0._Z25tiledMatrixMultiplicationPfS_S_,"a",@progbits
	.sectionflags	@""
	.align	4
.nv.constant0._Z25tiledMatrixMultiplicationPfS_S_:
	.zero		920


//--------------------- SYMBOLS --------------------------

	.type		.nv.reservedSmem.offset0,@object
	.size		.nv.reservedSmem.offset0,0x4
